//
// Generated by NVIDIA NVVM Compiler
//
// Compiler Build ID: CL-36424714
// Cuda compilation tools, release 13.0, V13.0.88
// Based on NVVM 20.0.0
//

.version 9.0
.target sm_100
.address_size 64

// _ZZ11process_gpu16s_sparse_samplerPjE12coefficients has been demoted
// _ZZ11process_gpu16s_sparse_samplerPjE12sharedBuffer has been demoted

.func  (.param .b32 func_retval0) _Z6powModjj(
	.param .b32 _Z6powModjj_param_0
)
{
	.reg .pred 	%p<4>;
	.reg .b32 	%r<23>;

	ld.param.u32 	%r4, [_Z6powModjj_param_0];
	setp.eq.s32 	%p1, %r4, 0;
	mov.b32 	%r22, 1;
	@%p1 bra 	$L__BB0_3;
	and.b32  	%r6, %r4, 1;
	setp.eq.b32 	%p2, %r6, 1;
	not.pred 	%p3, %p2;
	@%p3 bra 	$L__BB0_4;
	shr.u32 	%r7, %r4, 1;
	{ // callseq 0, 0
	.param .b32 param0;
	st.param.b32 	[param0], %r7;
	.param .b32 retval0;
	call.uni (retval0), 
	_Z6powModjj, 
	(
	param0
	);
	ld.param.b32 	%r8, [retval0];
	} // callseq 0
	mul.lo.s32 	%r10, %r8, %r8;
	shl.b32 	%r11, %r10, 1;
	mul.hi.u32 	%r12, %r11, 1606400367;
	shr.u32 	%r13, %r12, 26;
	mul.lo.s32 	%r14, %r13, 179426239;
	sub.s32 	%r22, %r11, %r14;
$L__BB0_3:
	st.param.b32 	[func_retval0], %r22;
	ret;
$L__BB0_4:
	shr.u32 	%r15, %r4, 1;
	{ // callseq 1, 0
	.param .b32 param0;
	st.param.b32 	[param0], %r15;
	.param .b32 retval0;
	call.uni (retval0), 
	_Z6powModjj, 
	(
	param0
	);
	ld.param.b32 	%r16, [retval0];
	} // callseq 1
	mul.lo.s32 	%r18, %r16, %r16;
	mul.hi.u32 	%r19, %r18, 1606400367;
	shr.u32 	%r20, %r19, 26;
	mul.lo.s32 	%r21, %r20, 179426239;
	sub.s32 	%r22, %r18, %r21;
	bra.uni 	$L__BB0_3;

}
	// .globl	_Z11process_gpu16s_sparse_samplerPj
.visible .entry _Z11process_gpu16s_sparse_samplerPj(
	.param .align 8 .b8 _Z11process_gpu16s_sparse_samplerPj_param_0[32],
	.param .u64 .ptr .align 1 _Z11process_gpu16s_sparse_samplerPj_param_1
)
{
	.reg .pred 	%p<12>;
	.reg .b32 	%r<187>;
	.reg .b64 	%rd<13>;
	// demoted variable
	.shared .align 4 .b8 _ZZ11process_gpu16s_sparse_samplerPjE12coefficients[240];
	// demoted variable
	.shared .align 4 .b8 _ZZ11process_gpu16s_sparse_samplerPjE12sharedBuffer[4096];
	ld.param.u64 	%rd2, [_Z11process_gpu16s_sparse_samplerPj_param_0+24];
	ld.param.u64 	%rd1, [_Z11process_gpu16s_sparse_samplerPj_param_0+16];
	ld.param.v2.u32 	{%r33, %r34}, [_Z11process_gpu16s_sparse_samplerPj_param_0];
	ld.param.u32 	%r35, [_Z11process_gpu16s_sparse_samplerPj_param_0+8];
	ld.param.u64 	%rd3, [_Z11process_gpu16s_sparse_samplerPj_param_1];
	mov.u32 	%r2, %ctaid.x;
	mov.u32 	%r3, %ctaid.y;
	setp.ge.u32 	%p1, %r3, %r35;
	@%p1 bra 	$L__BB1_2;
	cvta.to.global.u64 	%rd4, %rd1;
	mad.lo.s32 	%r36, %r35, %r2, %r3;
	mul.wide.u32 	%rd5, %r36, 4;
	add.s64 	%rd6, %rd4, %rd5;
	ld.global.u32 	%r37, [%rd6];
	shl.b32 	%r38, %r36, 2;
	mov.u32 	%r39, _ZZ11process_gpu16s_sparse_samplerPjE12coefficients;
	add.s32 	%r40, %r39, %r38;
	st.shared.u32 	[%r40], %r37;
$L__BB1_2:
	setp.gt.u32 	%p2, %r2, 1;
	@%p2 bra 	$L__BB1_4;
	shl.b32 	%r41, %r3, 1;
	add.s32 	%r42, %r41, %r2;
	cvta.to.global.u64 	%rd7, %rd3;
	mul.wide.u32 	%rd8, %r42, 4;
	add.s64 	%rd9, %rd7, %rd8;
	ld.global.u32 	%r43, [%rd9];
	shl.b32 	%r44, %r42, 2;
	mov.u32 	%r45, _ZZ11process_gpu16s_sparse_samplerPjE12sharedBuffer;
	add.s32 	%r46, %r45, %r44;
	st.shared.u32 	[%r46], %r43;
$L__BB1_4:
	bar.sync 	0;
	shl.b32 	%r47, %r3, 1;
	and.b32  	%r48, %r47, 131068;
	mov.u32 	%r49, _ZZ11process_gpu16s_sparse_samplerPjE12sharedBuffer;
	add.s32 	%r50, %r49, %r48;
	ld.shared.u32 	%r4, [%r50];
	ld.shared.u32 	%r5, [%r50+4];
	mul.lo.s32 	%r6, %r35, %r2;
	setp.eq.s32 	%p3, %r35, 0;
	mov.u32 	%r186, %r4;
	@%p3 bra 	$L__BB1_16;
	and.b32  	%r7, %r35, 7;
	setp.lt.u32 	%p4, %r35, 8;
	mov.b32 	%r181, 0;
	mov.u32 	%r186, %r4;
	@%p4 bra 	$L__BB1_8;
	and.b32  	%r181, %r35, -8;
	neg.s32 	%r175, %r181;
	shl.b32 	%r53, %r6, 2;
	mov.u32 	%r54, _ZZ11process_gpu16s_sparse_samplerPjE12coefficients;
	add.s32 	%r55, %r53, %r54;
	add.s32 	%r174, %r55, 16;
	mov.u32 	%r186, %r4;
$L__BB1_7:
	.pragma "nounroll";
	ld.shared.u32 	%r56, [%r174+-16];
	mad.lo.s32 	%r57, %r56, %r186, %r186;
	mul.hi.u32 	%r58, %r57, 1606400367;
	shr.u32 	%r59, %r58, 26;
	mul.lo.s32 	%r60, %r59, 179426239;
	sub.s32 	%r61, %r57, %r60;
	ld.shared.u32 	%r62, [%r174+-12];
	mad.lo.s32 	%r63, %r62, %r61, %r61;
	mul.hi.u32 	%r64, %r63, 1606400367;
	shr.u32 	%r65, %r64, 26;
	mul.lo.s32 	%r66, %r65, 179426239;
	sub.s32 	%r67, %r63, %r66;
	ld.shared.u32 	%r68, [%r174+-8];
	mad.lo.s32 	%r69, %r68, %r67, %r67;
	mul.hi.u32 	%r70, %r69, 1606400367;
	shr.u32 	%r71, %r70, 26;
	mul.lo.s32 	%r72, %r71, 179426239;
	sub.s32 	%r73, %r69, %r72;
	ld.shared.u32 	%r74, [%r174+-4];
	mad.lo.s32 	%r75, %r74, %r73, %r73;
	mul.hi.u32 	%r76, %r75, 1606400367;
	shr.u32 	%r77, %r76, 26;
	mul.lo.s32 	%r78, %r77, 179426239;
	sub.s32 	%r79, %r75, %r78;
	ld.shared.u32 	%r80, [%r174];
	mad.lo.s32 	%r81, %r80, %r79, %r79;
	mul.hi.u32 	%r82, %r81, 1606400367;
	shr.u32 	%r83, %r82, 26;
	mul.lo.s32 	%r84, %r83, 179426239;
	sub.s32 	%r85, %r81, %r84;
	ld.shared.u32 	%r86, [%r174+4];
	mad.lo.s32 	%r87, %r86, %r85, %r85;
	mul.hi.u32 	%r88, %r87, 1606400367;
	shr.u32 	%r89, %r88, 26;
	mul.lo.s32 	%r90, %r89, 179426239;
	sub.s32 	%r91, %r87, %r90;
	ld.shared.u32 	%r92, [%r174+8];
	mad.lo.s32 	%r93, %r92, %r91, %r91;
	mul.hi.u32 	%r94, %r93, 1606400367;
	shr.u32 	%r95, %r94, 26;
	mul.lo.s32 	%r96, %r95, 179426239;
	sub.s32 	%r97, %r93, %r96;
	ld.shared.u32 	%r98, [%r174+12];
	mad.lo.s32 	%r99, %r98, %r97, %r97;
	mul.hi.u32 	%r100, %r99, 1606400367;
	shr.u32 	%r101, %r100, 26;
	mul.lo.s32 	%r102, %r101, 179426239;
	sub.s32 	%r186, %r99, %r102;
	add.s32 	%r175, %r175, 8;
	add.s32 	%r174, %r174, 32;
	setp.ne.s32 	%p5, %r175, 0;
	@%p5 bra 	$L__BB1_7;
$L__BB1_8:
	setp.eq.s32 	%p6, %r7, 0;
	@%p6 bra 	$L__BB1_16;
	and.b32  	%r20, %r35, 3;
	setp.lt.u32 	%p7, %r7, 4;
	@%p7 bra 	$L__BB1_11;
	add.s32 	%r104, %r181, %r6;
	shl.b32 	%r105, %r104, 2;
	mov.u32 	%r106, _ZZ11process_gpu16s_sparse_samplerPjE12coefficients;
	add.s32 	%r107, %r106, %r105;
	ld.shared.u32 	%r108, [%r107];
	mad.lo.s32 	%r109, %r108, %r186, %r186;
	mul.hi.u32 	%r110, %r109, 1606400367;
	shr.u32 	%r111, %r110, 26;
	mul.lo.s32 	%r112, %r111, 179426239;
	sub.s32 	%r113, %r109, %r112;
	ld.shared.u32 	%r114, [%r107+4];
	mad.lo.s32 	%r115, %r114, %r113, %r113;
	mul.hi.u32 	%r116, %r115, 1606400367;
	shr.u32 	%r117, %r116, 26;
	mul.lo.s32 	%r118, %r117, 179426239;
	sub.s32 	%r119, %r115, %r118;
	ld.shared.u32 	%r120, [%r107+8];
	mad.lo.s32 	%r121, %r120, %r119, %r119;
	mul.hi.u32 	%r122, %r121, 1606400367;
	shr.u32 	%r123, %r122, 26;
	mul.lo.s32 	%r124, %r123, 179426239;
	sub.s32 	%r125, %r121, %r124;
	ld.shared.u32 	%r126, [%r107+12];
	mad.lo.s32 	%r127, %r126, %r125, %r125;
	mul.hi.u32 	%r128, %r127, 1606400367;
	shr.u32 	%r129, %r128, 26;
	mul.lo.s32 	%r130, %r129, 179426239;
	sub.s32 	%r186, %r127, %r130;
	add.s32 	%r181, %r181, 4;
$L__BB1_11:
	setp.eq.s32 	%p8, %r20, 0;
	@%p8 bra 	$L__BB1_16;
	setp.eq.s32 	%p9, %r20, 1;
	@%p9 bra 	$L__BB1_14;
	add.s32 	%r132, %r181, %r6;
	shl.b32 	%r133, %r132, 2;
	mov.u32 	%r134, _ZZ11process_gpu16s_sparse_samplerPjE12coefficients;
	add.s32 	%r135, %r134, %r133;
	ld.shared.u32 	%r136, [%r135];
	mad.lo.s32 	%r137, %r136, %r186, %r186;
	mul.hi.u32 	%r138, %r137, 1606400367;
	shr.u32 	%r139, %r138, 26;
	mul.lo.s32 	%r140, %r139, 179426239;
	sub.s32 	%r141, %r137, %r140;
	ld.shared.u32 	%r142, [%r135+4];
	mad.lo.s32 	%r143, %r142, %r141, %r141;
	mul.hi.u32 	%r144, %r143, 1606400367;
	shr.u32 	%r145, %r144, 26;
	mul.lo.s32 	%r146, %r145, 179426239;
	sub.s32 	%r186, %r143, %r146;
	add.s32 	%r181, %r181, 2;
$L__BB1_14:
	and.b32  	%r147, %r35, 1;
	setp.eq.b32 	%p10, %r147, 1;
	not.pred 	%p11, %p10;
	@%p11 bra 	$L__BB1_16;
	add.s32 	%r148, %r181, %r6;
	shl.b32 	%r149, %r148, 2;
	mov.u32 	%r150, _ZZ11process_gpu16s_sparse_samplerPjE12coefficients;
	add.s32 	%r151, %r150, %r149;
	ld.shared.u32 	%r152, [%r151];
	mad.lo.s32 	%r153, %r152, %r186, %r186;
	mul.hi.u32 	%r154, %r153, 1606400367;
	shr.u32 	%r155, %r154, 26;
	mul.lo.s32 	%r156, %r155, 179426239;
	sub.s32 	%r186, %r153, %r156;
$L__BB1_16:
	cvta.to.global.u64 	%rd10, %rd2;
	shl.b32 	%r157, %r34, 1;
	rem.u32 	%r158, %r186, %r157;
	mul.lo.s32 	%r159, %r2, %r34;
	shl.b32 	%r160, %r159, 1;
	add.s32 	%r161, %r158, %r160;
	mul.wide.u32 	%rd11, %r161, 12;
	add.s64 	%rd12, %rd10, %rd11;
	ld.global.u32 	%r162, [%rd12+4];
	add.s32 	%r163, %r162, %r5;
	st.global.u32 	[%rd12+4], %r163;
	ld.global.u32 	%r164, [%rd12];
	mad.lo.s32 	%r165, %r5, %r4, %r164;
	st.global.u32 	[%rd12], %r165;
	{ // callseq 2, 0
	.param .b32 param0;
	st.param.b32 	[param0], %r4;
	.param .b32 retval0;
	call.uni (retval0), 
	_Z6powModjj, 
	(
	param0
	);
	ld.param.b32 	%r166, [retval0];
	} // callseq 2
	ld.global.u32 	%r168, [%rd12+8];
	mad.lo.s32 	%r169, %r166, %r5, %r168;
	mul.hi.u32 	%r170, %r169, 1606400367;
	shr.u32 	%r171, %r170, 26;
	mul.lo.s32 	%r172, %r171, 179426239;
	sub.s32 	%r173, %r169, %r172;
	st.global.u32 	[%rd12+8], %r173;
	ret;

}


// ===== COMPILED SASS (sm_100) =====

	.target	sm_100

	.elftype	@"ET_EXEC"


//--------------------- .note.nv.tkinfo           --------------------------
	.section	.note.nv.tkinfo,"",@"SHT_NOTE"
	.sectionflags	@"SHF_NOTE_NV_TKINFO"
	.tkinfo
        /*0018*/ 	.word	0x00000002
        /*0030*/ 	.string	""
        /*0030*/ 	.string	"ptxas"
        /*0030*/ 	.string	"Cuda compilation tools, release 13.0, V13.0.88"
        /*0030*/ 	.string	"Build cuda_13.0.r13.0/compiler.36424714_0"
        /*0030*/ 	.string	"-arch sm_100 -m 64 "



//--------------------- .note.nv.cuinfo           --------------------------
	.section	.note.nv.cuinfo,"",@"SHT_NOTE"
	.sectionflags	@"SHF_NOTE_NV_CUINFO"
        /*0018*/ 	.short	0x0002
        /*001a*/ 	.short	0x0064
        /*001c*/ 	.short	0x0082
	.zero		2


//--------------------- .nv.info                  --------------------------
	.section	.nv.info,"",@"SHT_CUDA_INFO"
	.align	4


	//----- nvinfo : EIATTR_REGCOUNT
	.align		4
        /*0000*/ 	.byte	0x04, 0x2f
        /*0002*/ 	.short	(.L_1 - .L_0)
	.align		4
.L_0:
        /*0004*/ 	.word	index@(_Z11process_gpu16s_sparse_samplerPj)
        /*0008*/ 	.word	0x00000018


	//----- nvinfo : EIATTR_FRAME_SIZE
	.align		4
.L_1:
        /*000c*/ 	.byte	0x04, 0x11
        /*000e*/ 	.short	(.L_3 - .L_2)
	.align		4
.L_2:
        /*0010*/ 	.word	index@($_Z11process_gpu16s_sparse_samplerPj$_Z6powModjj)
        /*0014*/ 	.word	0x00000000


	//----- nvinfo : EIATTR_FRAME_SIZE
	.align		4
.L_3:
        /*0018*/ 	.byte	0x04, 0x11
        /*001a*/ 	.short	(.L_5 - .L_4)
	.align		4
.L_4:
        /*001c*/ 	.word	index@(_Z11process_gpu16s_sparse_samplerPj)
        /*0020*/ 	.word	0x00000000


	//----- nvinfo : EIATTR_MIN_STACK_SIZE
	.align		4
.L_5:
        /*0024*/ 	.byte	0x04, 0x12
        /*0026*/ 	.short	(.L_7 - .L_6)
	.align		4
.L_6:
        /*0028*/ 	.word	index@(_Z11process_gpu16s_sparse_samplerPj)
        /*002c*/ 	.word	0x00000000
.L_7:


//--------------------- .nv.compat                --------------------------
	.section	.nv.compat,"",@"SHT_CUDA_COMPAT_INFO"
	.align	4
        /*0000*/ 	.byte	0x02, 0x09, 0x00, 0x00, 0x02, 0x02, 0x01, 0x00, 0x02, 0x05, 0x05, 0x00, 0x03, 0x07, 0x01, 0x01
        /*0010*/ 	.byte	0x02, 0x03, 0x00, 0x00, 0x02, 0x06, 0x01, 0x00, 0x04, 0x0b, 0x08, 0x00, 0x09, 0x00, 0x00, 0x00
        /*0020*/ 	.byte	0x00, 0x00, 0x00, 0x00


//--------------------- .nv.info._Z11process_gpu16s_sparse_samplerPj --------------------------
	.section	.nv.info._Z11process_gpu16s_sparse_samplerPj,"",@"SHT_CUDA_INFO"
	.sectionflags	@""
	.align	4


	//----- nvinfo : EIATTR_CUDA_API_VERSION
	.align		4
        /*0000*/ 	.byte	0x04, 0x37
        /*0002*/ 	.short	(.L_9 - .L_8)
.L_8:
        /*0004*/ 	.word	0x00000082


	//----- nvinfo : EIATTR_KPARAM_INFO
	.align		4
.L_9:
        /*0008*/ 	.byte	0x04, 0x17
        /*000a*/ 	.short	(.L_11 - .L_10)
.L_10:
        /*000c*/ 	.word	0x00000000
        /*0010*/ 	.short	0x0001
        /*0012*/ 	.short	0x0020
        /*0014*/ 	.byte	0x00, 0xf5, 0x21, 0x00


	//----- nvinfo : EIATTR_KPARAM_INFO
	.align		4
.L_11:
        /*0018*/ 	.byte	0x04, 0x17
        /*001a*/ 	.short	(.L_13 - .L_12)
.L_12:
        /*001c*/ 	.word	0x00000000
        /*0020*/ 	.short	0x0000
        /*0022*/ 	.short	0x0000
        /*0024*/ 	.byte	0x00, 0xf0, 0x81, 0x00


	//----- nvinfo : EIATTR_SPARSE_MMA_MASK
	.align		4
.L_13:
        /*0028*/ 	.byte	0x03, 0x50
        /*002a*/ 	.short	0x0000


	//----- nvinfo : EIATTR_MAXREG_COUNT
	.align		4
        /*002c*/ 	.byte	0x03, 0x1b
        /*002e*/ 	.short	0x00ff


	//----- nvinfo : EIATTR_NUM_BARRIERS
	.align		4
        /*0030*/ 	.byte	0x02, 0x4c
        /*0032*/ 	.byte	0x01
	.zero		1


	//----- nvinfo : EIATTR_MERCURY_ISA_VERSION
	.align		4
        /*0034*/ 	.byte	0x03, 0x5f
        /*0036*/ 	.short	0x0101


	//----- nvinfo : EIATTR_VRC_CTA_INIT_COUNT
	.align		4
        /*0038*/ 	.byte	0x02, 0x4a
	.zero		1
	.zero		1


	//----- nvinfo : EIATTR_EXIT_INSTR_OFFSETS
	.align		4
        /*003c*/ 	.byte	0x04, 0x1c
        /*003e*/ 	.short	(.L_15 - .L_14)


	//   ....[0]....
.L_14:
        /*0040*/ 	.word	0x00000b90


	//----- nvinfo : EIATTR_CRS_STACK_SIZE
	.align		4
.L_15:
        /*0044*/ 	.byte	0x04, 0x1e
        /*0046*/ 	.short	(.L_17 - .L_16)
.L_16:
        /*0048*/ 	.word	0x00000000


	//----- nvinfo : EIATTR_CBANK_PARAM_SIZE
	.align		4
.L_17:
        /*004c*/ 	.byte	0x03, 0x19
        /*004e*/ 	.short	0x0028


	//----- nvinfo : EIATTR_PARAM_CBANK
	.align		4
        /*0050*/ 	.byte	0x04, 0x0a
        /*0052*/ 	.short	(.L_19 - .L_18)
	.align		4
.L_18:
        /*0054*/ 	.word	index@(.nv.constant0._Z11process_gpu16s_sparse_samplerPj)
        /*0058*/ 	.short	0x0380
        /*005a*/ 	.short	0x0028


	//----- nvinfo : EIATTR_SW_WAR
	.align		4
.L_19:
        /*005c*/ 	.byte	0x04, 0x36
        /*005e*/ 	.short	(.L_21 - .L_20)
.L_20:
        /*0060*/ 	.word	0x00000008
.L_21:


//--------------------- .nv.callgraph             --------------------------
	.section	.nv.callgraph,"",@"SHT_CUDA_CALLGRAPH"
	.align	4
	.sectionentsize	8
	.align		4
        /*0000*/ 	.word	0x00000000
	.align		4
        /*0004*/ 	.word	0xffffffff
	.align		4
        /*0008*/ 	.word	0x00000000
	.align		4
        /*000c*/ 	.word	0xfffffffe
	.align		4
        /*0010*/ 	.word	0x00000000
	.align		4
        /*0014*/ 	.word	0xfffffffd
	.align		4
        /*0018*/ 	.word	0x00000000
	.align		4
        /*001c*/ 	.word	0xfffffffc


//--------------------- .text._Z11process_gpu16s_sparse_samplerPj --------------------------
	.section	.text._Z11process_gpu16s_sparse_samplerPj,"ax",@progbits
	.align	128
        .global         _Z11process_gpu16s_sparse_samplerPj
        .type           _Z11process_gpu16s_sparse_samplerPj,@function
        .size           _Z11process_gpu16s_sparse_samplerPj,(.L_x_9 - _Z11process_gpu16s_sparse_samplerPj)
        .other          _Z11process_gpu16s_sparse_samplerPj,@"STO_CUDA_ENTRY STV_DEFAULT"
_Z11process_gpu16s_sparse_samplerPj:
.text._Z11process_gpu16s_sparse_samplerPj:
[----:B------:R-:W0:Y:S01]  /*0000*/  LDC R1, c[0x0][0x37c] ;  /* 0x0000df00ff017b82 */ /* 0x000e220000000800 */
[----:B------:R-:W1:Y:S07]  /*0010*/  S2R R12, SR_CTAID.Y ;  /* 0x00000000000c7919 */ /* 0x000e6e0000002600 */
[----:B------:R-:W1:Y:S01]  /*0020*/  LDC R3, c[0x0][0x388] ;  /* 0x0000e200ff037b82 */ /* 0x000e620000000800 */
[----:B------:R-:W2:Y:S01]  /*0030*/  LDCU.64 UR36, c[0x0][0x358] ;  /* 0x00006b00ff2477ac */ /* 0x000ea20008000a00 */
[----:B------:R-:W3:Y:S01]  /*0040*/  S2R R0, SR_CTAID.X ;  /* 0x0000000000007919 */ /* 0x000ee20000002500 */
[----:B-1----:R-:W-:-:S02]  /*0050*/  ISETP.GE.U32.AND P0, PT, R12, R3, PT ;  /* 0x000000030c00720c */ /* 0x002fc40003f06070 */
[----:B---3--:R-:W-:-:S11]  /*0060*/  ISETP.GT.U32.AND P1, PT, R0, 0x1, PT ;  /* 0x000000010000780c */ /* 0x008fd60003f24070 */
[----:B------:R-:W1:Y:S01]  /*0070*/  @!P0 LDC.64 R6, c[0x0][0x390] ;  /* 0x0000e400ff068b82 */ /* 0x000e620000000a00 */
[----:B------:R-:W-:Y:S01]  /*0080*/  @!P0 IMAD R11, R0, R3, R12 ;  /* 0x00000003000b8224 */ /* 0x000fe200078e020c */
[----:B------:R-:W-:-:S06]  /*0090*/  @!P1 LEA R13, R12, R0, 0x1 ;  /* 0x000000000c0d9211 */ /* 0x000fcc00078e08ff */
[----:B------:R-:W3:Y:S01]  /*00a0*/  @!P1 LDC.64 R8, c[0x0][0x3a0] ;  /* 0x0000e800ff089b82 */ /* 0x000ee20000000a00 */
[----:B-1----:R-:W-:-:S06]  /*00b0*/  @!P0 IMAD.WIDE.U32 R6, R11, 0x4, R6 ;  /* 0x000000040b068825 */ /* 0x002fcc00078e0006 */
[----:B--2---:R-:W2:Y:S01]  /*00c0*/  @!P0 LDG.E R6, desc[UR36][R6.64] ;  /* 0x0000002406068981 */ /* 0x004ea2000c1e1900 */
[----:B---3--:R-:W-:-:S06]  /*00d0*/  @!P1 IMAD.WIDE.U32 R8, R13, 0x4, R8 ;  /* 0x000000040d089825 */ /* 0x008fcc00078e0008 */
[----:B------:R-:W3:Y:S01]  /*00e0*/  @!P1 LDG.E R8, desc[UR36][R8.64] ;  /* 0x0000002408089981 */ /* 0x000ee2000c1e1900 */
[----:B------:R-:W1:Y:S01]  /*00f0*/  S2R R2, SR_CgaCtaId ;  /* 0x0000000000027919 */ /* 0x000e620000008800 */
[----:B------:R-:W-:-:S04]  /*0100*/  MOV R5, 0x400 ;  /* 0x0000040000057802 */ /* 0x000fc80000000f00 */
[----:B------:R-:W-:Y:S01]  /*0110*/  IADD3 R15, PT, PT, R5, 0xf0, RZ ;  /* 0x000000f0050f7810 */ /* 0x000fe20007ffe0ff */
[----:B------:R-:W-:Y:S01]  /*0120*/  IMAD.SHL.U32 R12, R12, 0x2, RZ ;  /* 0x000000020c0c7824 */ /* 0x000fe200078e00ff */
[C---:B-1----:R-:W-:Y:S02]  /*0130*/  @!P0 LEA R4, R2.reuse, R5, 0x18 ;  /* 0x0000000502048211 */ /* 0x042fe400078ec0ff */
[----:B------:R-:W-:Y:S02]  /*0140*/  LEA R10, R2, R15, 0x18 ;  /* 0x0000000f020a7211 */ /* 0x000fe400078ec0ff */
[----:B------:R-:W-:-:S03]  /*0150*/  @!P0 LEA R11, R11, R4, 0x2 ;  /* 0x000000040b0b8211 */ /* 0x000fc600078e10ff */
[----:B------:R-:W-:Y:S01]  /*0160*/  @!P1 IMAD R13, R13, 0x4, R10 ;  /* 0x000000040d0d9824 */ /* 0x000fe200078e020a */
[----:B------:R-:W-:-:S04]  /*0170*/  LOP3.LUT R15, R12, 0x1fffc, RZ, 0xc0, !PT ;  /* 0x0001fffc0c0f7812 */ /* 0x000fc800078ec0ff */
[----:B------:R-:W-:Y:S01]  /*0180*/  IADD3 R15, PT, PT, R10, R15, RZ ;  /* 0x0000000f0a0f7210 */ /* 0x000fe20007ffe0ff */
[----:B--2---:R-:W-:Y:S04]  /*0190*/  @!P0 STS [R11], R6 ;  /* 0x000000060b008388 */ /* 0x004fe80000000800 */
[----:B---3--:R-:W-:Y:S01]  /*01a0*/  @!P1 STS [R13], R8 ;  /* 0x000000080d009388 */ /* 0x008fe20000000800 */
[----:B------:R-:W-:Y:S06]  /*01b0*/  BAR.SYNC.DEFER_BLOCKING 0x0 ;  /* 0x0000000000007b1d */ /* 0x000fec0000010000 */
[----:B------:R-:W1:Y:S04]  /*01c0*/  LDS R4, [R15] ;  /* 0x000000000f047984 */ /* 0x000e680000000800 */
[----:B------:R2:W3:Y:S01]  /*01d0*/  LDS R17, [R15+0x4] ;  /* 0x000004000f117984 */ /* 0x0004e20000000800 */
[----:B------:R-:W-:Y:S01]  /*01e0*/  ISETP.NE.AND P0, PT, R3, RZ, PT ;  /* 0x000000ff0300720c */ /* 0x000fe20003f05270 */
[----:B-1----:R-:W-:-:S12]  /*01f0*/  IMAD.MOV.U32 R10, RZ, RZ, R4 ;  /* 0x000000ffff0a7224 */ /* 0x002fd800078e0004 */
[----:B0-2---:R-:W-:Y:S05]  /*0200*/  @!P0 BRA `(.L_x_0) ;  /* 0x0000000400c88947 */ /* 0x005fea0003800000 */
[C---:B------:R-:W-:Y:S01]  /*0210*/  ISETP.GE.U32.AND P1, PT, R3.reuse, 0x8, PT ;  /* 0x000000080300780c */ /* 0x040fe20003f26070 */
[----:B------:R-:W-:Y:S01]  /*0220*/  HFMA2 R8, -RZ, RZ, 0, 0 ;  /* 0x00000000ff087431 */ /* 0x000fe200000001ff */
[----:B------:R-:W-:Y:S01]  /*0230*/  LOP3.LUT R12, R3, 0x7, RZ, 0xc0, !PT ;  /* 0x00000007030c7812 */ /* 0x000fe200078ec0ff */
[----:B------:R-:W-:Y:S01]  /*0240*/  IMAD R7, R0, R3, RZ ;  /* 0x0000000300077224 */ /* 0x000fe200078e02ff */
[----:B------:R-:W-:Y:S02]  /*0250*/  MOV R10, R4 ;  /* 0x00000004000a7202 */ /* 0x000fe40000000f00 */
[----:B------:R-:W-:-:S07]  /*0260*/  ISETP.NE.AND P0, PT, R12, RZ, PT ;  /* 0x000000ff0c00720c */ /* 0x000fce0003f05270 */
[----:B------:R-:W-:Y:S06]  /*0270*/  @!P1 BRA `(.L_x_1) ;  /* 0x0000000000c89947 */ /* 0x000fec0003800000 */
[----:B------:R-:W-:Y:S02]  /*0280*/  LEA R6, R2, R5, 0x18 ;  /* 0x0000000502067211 */ /* 0x000fe400078ec0ff */
[----:B------:R-:W-:Y:S02]  /*0290*/  LOP3.LUT R8, R3, 0xfffffff8, RZ, 0xc0, !PT ;  /* 0xfffffff803087812 */ /* 0x000fe400078ec0ff */
[----:B------:R-:W-:Y:S01]  /*02a0*/  MOV R10, R4 ;  /* 0x00000004000a7202 */ /* 0x000fe20000000f00 */
[----:B------:R-:W-:Y:S01]  /*02b0*/  IMAD R9, R7, 0x4, R6 ;  /* 0x0000000407097824 */ /* 0x000fe200078e0206 */
[----:B------:R-:W-:-:S03]  /*02c0*/  IADD3 R6, PT, PT, -R8, RZ, RZ ;  /* 0x000000ff08067210 */ /* 0x000fc60007ffe1ff */
[----:B------:R-:W-:-:S07]  /*02d0*/  VIADD R9, R9, 0x10 ;  /* 0x0000001009097836 */ /* 0x000fce0000000000 */
.L_x_2:
[----:B------:R-:W0:Y:S01]  /*02e0*/  LDS R11, [R9+-0x10] ;  /* 0xfffff000090b7984 */ /* 0x000e220000000800 */
[----:B------:R-:W-:-:S03]  /*02f0*/  IADD3 R6, PT, PT, R6, 0x8, RZ ;  /* 0x0000000806067810 */ /* 0x000fc60007ffe0ff */
[----:B------:R-:W1:Y:S01]  /*0300*/  LDS R13, [R9+-0xc] ;  /* 0xfffff400090d7984 */ /* 0x000e620000000800 */
[----:B------:R-:W-:-:S03]  /*0310*/  ISETP.NE.AND P1, PT, R6, RZ, PT ;  /* 0x000000ff0600720c */ /* 0x000fc60003f25270 */
[----:B------:R-:W2:Y:S01]  /*0320*/  LDS R15, [R9+-0x8] ;  /* 0xfffff800090f7984 */ /* 0x000ea20000000800 */
[----:B0-----:R-:W-:-:S04]  /*0330*/  IMAD R11, R11, R10, R10 ;  /* 0x0000000a0b0b7224 */ /* 0x001fc800078e020a */
[----:B------:R-:W-:-:S05]  /*0340*/  IMAD.HI.U32 R10, R11, 0x5fbfb96f, RZ ;  /* 0x5fbfb96f0b0a7827 */ /* 0x000fca00078e00ff */
[----:B------:R-:W-:-:S05]  /*0350*/  SHF.R.U32.HI R10, RZ, 0x1a, R10 ;  /* 0x0000001aff0a7819 */ /* 0x000fca000001160a */
[----:B------:R-:W-:Y:S02]  /*0360*/  IMAD R10, R10, -0xab1d3bf, R11 ;  /* 0xf54e2c410a0a7824 */ /* 0x000fe400078e020b */
[----:B------:R-:W0:Y:S02]  /*0370*/  LDS R11, [R9+-0x4] ;  /* 0xfffffc00090b7984 */ /* 0x000e240000000800 */
[----:B-1----:R-:W-:-:S04]  /*0380*/  IMAD R13, R10, R13, R10 ;  /* 0x0000000d0a0d7224 */ /* 0x002fc800078e020a */
[----:B------:R-:W-:-:S05]  /*0390*/  IMAD.HI.U32 R10, R13, 0x5fbfb96f, RZ ;  /* 0x5fbfb96f0d0a7827 */ /* 0x000fca00078e00ff */
[----:B------:R-:W-:-:S05]  /*03a0*/  SHF.R.U32.HI R10, RZ, 0x1a, R10 ;  /* 0x0000001aff0a7819 */ /* 0x000fca000001160a */
[----:B------:R-:W-:Y:S02]  /*03b0*/  IMAD R10, R10, -0xab1d3bf, R13 ;  /* 0xf54e2c410a0a7824 */ /* 0x000fe400078e020d */
[----:B------:R-:W1:Y:S02]  /*03c0*/  LDS R13, [R9] ;  /* 0x00000000090d7984 */ /* 0x000e640000000800 */
[----:B--2---:R-:W-:-:S04]  /*03d0*/  IMAD R15, R10, R15, R10 ;  /* 0x0000000f0a0f7224 */ /* 0x004fc800078e020a */
[----:B------:R-:W-:-:S05]  /*03e0*/  IMAD.HI.U32 R10, R15, 0x5fbfb96f, RZ ;  /* 0x5fbfb96f0f0a7827 */ /* 0x000fca00078e00ff */
[----:B------:R-:W-:-:S05]  /*03f0*/  SHF.R.U32.HI R10, RZ, 0x1a, R10 ;  /* 0x0000001aff0a7819 */ /* 0x000fca000001160a */
[----:B------:R-:W-:Y:S02]  /*0400*/  IMAD R10, R10, -0xab1d3bf, R15 ;  /* 0xf54e2c410a0a7824 */ /* 0x000fe400078e020f */
[----:B------:R-:W2:Y:S02]  /*0410*/  LDS R15, [R9+0x4] ;  /* 0x00000400090f7984 */ /* 0x000ea40000000800 */
[----:B0-----:R-:W-:-:S04]  /*0420*/  IMAD R11, R10, R11, R10 ;  /* 0x0000000b0a0b7224 */ /* 0x001fc800078e020a */
[----:B------:R-:W-:-:S05]  /*0430*/  IMAD.HI.U32 R10, R11, 0x5fbfb96f, RZ ;  /* 0x5fbfb96f0b0a7827 */ /* 0x000fca00078e00ff */
[----:B------:R-:W-:-:S05]  /*0440*/  SHF.R.U32.HI R10, RZ, 0x1a, R10 ;  /* 0x0000001aff0a7819 */ /* 0x000fca000001160a */
[----:B------:R-:W-:Y:S02]  /*0450*/  IMAD R10, R10, -0xab1d3bf, R11 ;  /* 0xf54e2c410a0a7824 */ /* 0x000fe400078e020b */
[----:B------:R-:W0:Y:S02]  /*0460*/  LDS R11, [R9+0x8] ;  /* 0x00000800090b7984 */ /* 0x000e240000000800 */
[----:B-1----:R-:W-:-:S04]  /*0470*/  IMAD R13, R10, R13, R10 ;  /* 0x0000000d0a0d7224 */ /* 0x002fc800078e020a */
[----:B------:R-:W-:-:S05]  /*0480*/  IMAD.HI.U32 R10, R13, 0x5fbfb96f, RZ ;  /* 0x5fbfb96f0d0a7827 */ /* 0x000fca00078e00ff */
[----:B------:R-:W-:-:S05]  /*0490*/  SHF.R.U32.HI R10, RZ, 0x1a, R10 ;  /* 0x0000001aff0a7819 */ /* 0x000fca000001160a */
[----:B------:R-:W-:Y:S02]  /*04a0*/  IMAD R10, R10, -0xab1d3bf, R13 ;  /* 0xf54e2c410a0a7824 */ /* 0x000fe400078e020d */
[----:B------:R1:W4:Y:S02]  /*04b0*/  LDS R13, [R9+0xc] ;  /* 0x00000c00090d7984 */ /* 0x0003240000000800 */
[----:B--2---:R-:W-:-:S04]  /*04c0*/  IMAD R15, R10, R15, R10 ;  /* 0x0000000f0a0f7224 */ /* 0x004fc800078e020a */
[----:B------:R-:W-:Y:S01]  /*04d0*/  IMAD.HI.U32 R10, R15, 0x5fbfb96f, RZ ;  /* 0x5fbfb96f0f0a7827 */ /* 0x000fe200078e00ff */
[----:B-1----:R-:W-:-:S04]  /*04e0*/  IADD3 R9, PT, PT, R9, 0x20, RZ ;  /* 0x0000002009097810 */ /* 0x002fc80007ffe0ff */
[----:B------:R-:W-:-:S05]  /*04f0*/  SHF.R.U32.HI R10, RZ, 0x1a, R10 ;  /* 0x0000001aff0a7819 */ /* 0x000fca000001160a */
[----:B------:R-:W-:-:S04]  /*0500*/  IMAD R10, R10, -0xab1d3bf, R15 ;  /* 0xf54e2c410a0a7824 */ /* 0x000fc800078e020f */
[----:B0-----:R-:W-:-:S04]  /*0510*/  IMAD R11, R10, R11, R10 ;  /* 0x0000000b0a0b7224 */ /* 0x001fc800078e020a */
[----:B------:R-:W-:-:S05]  /*0520*/  IMAD.HI.U32 R10, R11, 0x5fbfb96f, RZ ;  /* 0x5fbfb96f0b0a7827 */ /* 0x000fca00078e00ff */
[----:B------:R-:W-:-:S05]  /*0530*/  SHF.R.U32.HI R10, RZ, 0x1a, R10 ;  /* 0x0000001aff0a7819 */ /* 0x000fca000001160a */
[----:B------:R-:W-:-:S04]  /*0540*/  IMAD R10, R10, -0xab1d3bf, R11 ;  /* 0xf54e2c410a0a7824 */ /* 0x000fc800078e020b */
[----:B----4-:R-:W-:-:S04]  /*0550*/  IMAD R10, R10, R13, R10 ;  /* 0x0000000d0a0a7224 */ /* 0x010fc800078e020a */
[----:B------:R-:W-:-:S05]  /*0560*/  IMAD.HI.U32 R11, R10, 0x5fbfb96f, RZ ;  /* 0x5fbfb96f0a0b7827 */ /* 0x000fca00078e00ff */
[----:B------:R-:W-:-:S05]  /*0570*/  SHF.R.U32.HI R11, RZ, 0x1a, R11 ;  /* 0x0000001aff0b7819 */ /* 0x000fca000001160b */
[----:B------:R-:W-:Y:S01]  /*0580*/  IMAD R10, R11, -0xab1d3bf, R10 ;  /* 0xf54e2c410b0a7824 */ /* 0x000fe200078e020a */
[----:B------:R-:W-:Y:S06]  /*0590*/  @P1 BRA `(.L_x_2) ;  /* 0xfffffffc00501947 */ /* 0x000fec000383ffff */
.L_x_1:
[----:B------:R-:W-:Y:S05]  /*05a0*/  @!P0 BRA `(.L_x_0) ;  /* 0x0000000000e08947 */ /* 0x000fea0003800000 */
[----:B------:R-:W-:Y:S02]  /*05b0*/  ISETP.GE.U32.AND P0, PT, R12, 0x4, PT ;  /* 0x000000040c00780c */ /* 0x000fe40003f06070 */
[----:B------:R-:W-:-:S04]  /*05c0*/  LOP3.LUT R14, R3, 0x3, RZ, 0xc0, !PT ;  /* 0x00000003030e7812 */ /* 0x000fc800078ec0ff */
[----:B------:R-:W-:-:S07]  /*05d0*/  ISETP.NE.AND P1, PT, R14, RZ, PT ;  /* 0x000000ff0e00720c */ /* 0x000fce0003f25270 */
[----:B------:R-:W-:Y:S06]  /*05e0*/  @!P0 BRA `(.L_x_3) ;  /* 0x0000000000608947 */ /* 0x000fec0003800000 */
[----:B------:R-:W-:Y:S01]  /*05f0*/  IMAD.IADD R6, R7, 0x1, R8 ;  /* 0x0000000107067824 */ /* 0x000fe200078e0208 */
[----:B------:R-:W-:Y:S02]  /*0600*/  LEA R9, R2, R5, 0x18 ;  /* 0x0000000502097211 */ /* 0x000fe400078ec0ff */
[----:B------:R-:W-:Y:S02]  /*0610*/  IADD3 R8, PT, PT, R8, 0x4, RZ ;  /* 0x0000000408087810 */ /* 0x000fe40007ffe0ff */
[----:B------:R-:W-:-:S05]  /*0620*/  LEA R6, R6, R9, 0x2 ;  /* 0x0000000906067211 */ /* 0x000fca00078e10ff */
[----:B------:R-:W0:Y:S04]  /*0630*/  LDS R9, [R6] ;  /* 0x0000000006097984 */ /* 0x000e280000000800 */
[----:B------:R-:W1:Y:S04]  /*0640*/  LDS R11, [R6+0x4] ;  /* 0x00000400060b7984 */ /* 0x000e680000000800 */
[----:B------:R-:W2:Y:S04]  /*0650*/  LDS R13, [R6+0x8] ;  /* 0x00000800060d7984 */ /* 0x000ea80000000800 */
[----:B------:R-:W4:Y:S01]  /*0660*/  LDS R15, [R6+0xc] ;  /* 0x00000c00060f7984 */ /* 0x000f220000000800 */
[----:B0-----:R-:W-:-:S04]  /*0670*/  IMAD R9, R10, R9, R10 ;  /* 0x000000090a097224 */ /* 0x001fc800078e020a */
[----:B------:R-:W-:-:S05]  /*0680*/  IMAD.HI.U32 R10, R9, 0x5fbfb96f, RZ ;  /* 0x5fbfb96f090a7827 */ /* 0x000fca00078e00ff */
[----:B------:R-:W-:-:S05]  /*0690*/  SHF.R.U32.HI R10, RZ, 0x1a, R10 ;  /* 0x0000001aff0a7819 */ /* 0x000fca000001160a */
[----:B------:R-:W-:-:S04]  /*06a0*/  IMAD R10, R10, -0xab1d3bf, R9 ;  /* 0xf54e2c410a0a7824 */ /* 0x000fc800078e0209 */
[----:B-1----:R-:W-:-:S04]  /*06b0*/  IMAD R11, R10, R11, R10 ;  /* 0x0000000b0a0b7224 */ /* 0x002fc800078e020a */
[----:B------:R-:W-:-:S05]  /*06c0*/  IMAD.HI.U32 R9, R11, 0x5fbfb96f, RZ ;  /* 0x5fbfb96f0b097827 */ /* 0x000fca00078e00ff */
[----:B------:R-:W-:-:S05]  /*06d0*/  SHF.R.U32.HI R10, RZ, 0x1a, R9 ;  /* 0x0000001aff0a7819 */ /* 0x000fca0000011609 */
[----:B------:R-:W-:-:S04]  /*06e0*/  IMAD R10, R10, -0xab1d3bf, R11 ;  /* 0xf54e2c410a0a7824 */ /* 0x000fc800078e020b */
[----:B--2---:R-:W-:-:S04]  /*06f0*/  IMAD R13, R10, R13, R10 ;  /* 0x0000000d0a0d7224 */ /* 0x004fc800078e020a */
[----:B------:R-:W-:-:S05]  /*0700*/  IMAD.HI.U32 R9, R13, 0x5fbfb96f, RZ ;  /* 0x5fbfb96f0d097827 */ /* 0x000fca00078e00ff */
[----:B------:R-:W-:-:S05]  /*0710*/  SHF.R.U32.HI R10, RZ, 0x1a, R9 ;  /* 0x0000001aff0a7819 */ /* 0x000fca0000011609 */
[----:B------:R-:W-:-:S04]  /*0720*/  IMAD R10, R10, -0xab1d3bf, R13 ;  /* 0xf54e2c410a0a7824 */ /* 0x000fc800078e020d */
[----:B----4-:R-:W-:-:S04]  /*0730*/  IMAD R10, R10, R15, R10 ;  /* 0x0000000f0a0a7224 */ /* 0x010fc800078e020a */
[----:B------:R-:W-:-:S05]  /*0740*/  IMAD.HI.U32 R9, R10, 0x5fbfb96f, RZ ;  /* 0x5fbfb96f0a097827 */ /* 0x000fca00078e00ff */
[----:B------:R-:W-:-:S05]  /*0750*/  SHF.R.U32.HI R9, RZ, 0x1a, R9 ;  /* 0x0000001aff097819 */ /* 0x000fca0000011609 */
[----:B------:R-:W-:-:S07]  /*0760*/  IMAD R10, R9, -0xab1d3bf, R10 ;  /* 0xf54e2c41090a7824 */ /* 0x000fce00078e020a */
.L_x_3:
[----:B------:R-:W-:Y:S05]  /*0770*/  @!P1 BRA `(.L_x_0) ;  /* 0x00000000006c9947 */ /* 0x000fea0003800000 */
[----:B------:R-:W-:Y:S02]  /*0780*/  ISETP.NE.AND P0, PT, R14, 0x1, PT ;  /* 0x000000010e00780c */ /* 0x000fe40003f05270 */
[----:B------:R-:W-:-:S04]  /*0790*/  LOP3.LUT R3, R3, 0x1, RZ, 0xc0, !PT ;  /* 0x0000000103037812 */ /* 0x000fc800078ec0ff */
[----:B------:R-:W-:-:S07]  /*07a0*/  ISETP.NE.U32.AND P1, PT, R3, 0x1, PT ;  /* 0x000000010300780c */ /* 0x000fce0003f25070 */
[----:B------:R-:W-:Y:S06]  /*07b0*/  @!P0 BRA `(.L_x_4) ;  /* 0x0000000000388947 */ /* 0x000fec0003800000 */
[----:B------:R-:W-:Y:S01]  /*07c0*/  IMAD.IADD R3, R7, 0x1, R8 ;  /* 0x0000000107037824 */ /* 0x000fe200078e0208 */
[----:B------:R-:W-:Y:S02]  /*07d0*/  LEA R6, R2, R5, 0x18 ;  /* 0x0000000502067211 */ /* 0x000fe400078ec0ff */
[----:B------:R-:W-:Y:S02]  /*07e0*/  IADD3 R8, PT, PT, R8, 0x2, RZ ;  /* 0x0000000208087810 */ /* 0x000fe40007ffe0ff */
[----:B------:R-:W-:-:S05]  /*07f0*/  LEA R3, R3, R6, 0x2 ;  /* 0x0000000603037211 */ /* 0x000fca00078e10ff */
[----:B------:R-:W0:Y:S04]  /*0800*/  LDS R9, [R3] ;  /* 0x0000000003097984 */ /* 0x000e280000000800 */
[----:B------:R-:W1:Y:S01]  /*0810*/  LDS R11, [R3+0x4] ;  /* 0x00000400030b7984 */ /* 0x000e620000000800 */
[----:B0-----:R-:W-:-:S04]  /*0820*/  IMAD R9, R10, R9, R10 ;  /* 0x000000090a097224 */ /* 0x001fc800078e020a */
[----:B------:R-:W-:-:S05]  /*0830*/  IMAD.HI.U32 R6, R9, 0x5fbfb96f, RZ ;  /* 0x5fbfb96f09067827 */ /* 0x000fca00078e00ff */
[----:B------:R-:W-:-:S05]  /*0840*/  SHF.R.U32.HI R6, RZ, 0x1a, R6 ;  /* 0x0000001aff067819 */ /* 0x000fca0000011606 */
[----:B------:R-:W-:-:S04]  /*0850*/  IMAD R6, R6, -0xab1d3bf, R9 ;  /* 0xf54e2c4106067824 */ /* 0x000fc800078e0209 */
[----:B-1----:R-:W-:-:S04]  /*0860*/  IMAD R11, R6, R11, R6 ;  /* 0x0000000b060b7224 */ /* 0x002fc800078e0206 */
[----:B------:R-:W-:-:S05]  /*0870*/  IMAD.HI.U32 R6, R11, 0x5fbfb96f, RZ ;  /* 0x5fbfb96f0b067827 */ /* 0x000fca00078e00ff */
[----:B------:R-:W-:-:S05]  /*0880*/  SHF.R.U32.HI R6, RZ, 0x1a, R6 ;  /* 0x0000001aff067819 */ /* 0x000fca0000011606 */
[----:B------:R-:W-:-:S07]  /*0890*/  IMAD R10, R6, -0xab1d3bf, R11 ;  /* 0xf54e2c41060a7824 */ /* 0x000fce00078e020b */
.L_x_4:
[----:B------:R-:W-:Y:S05]  /*08a0*/  @P1 BRA `(.L_x_0) ;  /* 0x0000000000201947 */ /* 0x000fea0003800000 */
[----:B------:R-:W-:Y:S01]  /*08b0*/  IMAD.IADD R7, R7, 0x1, R8 ;  /* 0x0000000107077824 */ /* 0x000fe200078e0208 */
[----:B------:R-:W-:-:S04]  /*08c0*/  LEA R2, R2, R5, 0x18 ;  /* 0x0000000502027211 */ /* 0x000fc800078ec0ff */
[----:B------:R-:W-:-:S06]  /*08d0*/  LEA R7, R7, R2, 0x2 ;  /* 0x0000000207077211 */ /* 0x000fcc00078e10ff */
[----:B------:R-:W0:Y:S02]  /*08e0*/  LDS R7, [R7] ;  /* 0x0000000007077984 */ /* 0x000e240000000800 */
[----:B0-----:R-:W-:-:S04]  /*08f0*/  IMAD R10, R10, R7, R10 ;  /* 0x000000070a0a7224 */ /* 0x001fc800078e020a */
[----:B------:R-:W-:-:S05]  /*0900*/  IMAD.HI.U32 R2, R10, 0x5fbfb96f, RZ ;  /* 0x5fbfb96f0a027827 */ /* 0x000fca00078e00ff */
[----:B------:R-:W-:-:S05]  /*0910*/  SHF.R.U32.HI R3, RZ, 0x1a, R2 ;  /* 0x0000001aff037819 */ /* 0x000fca0000011602 */
[----:B------:R-:W-:-:S07]  /*0920*/  IMAD R10, R3, -0xab1d3bf, R10 ;  /* 0xf54e2c41030a7824 */ /* 0x000fce00078e020a */
.L_x_0:
[----:B------:R-:W0:Y:S01]  /*0930*/  LDCU UR5, c[0x0][0x384] ;  /* 0x00007080ff0577ac */ /* 0x000e220008000800 */
[----:B------:R-:W1:Y:S01]  /*0940*/  LDC.64 R18, c[0x0][0x398] ;  /* 0x0000e600ff127b82 */ /* 0x000e620000000a00 */
[----:B0-----:R-:W-:Y:S02]  /*0950*/  USHF.L.U32 UR4, UR5, 0x1, URZ ;  /* 0x0000000105047899 */ /* 0x001fe400080006ff */
[----:B------:R-:W-:-:S04]  /*0960*/  IMAD R0, R0, UR5, RZ ;  /* 0x0000000500007c24 */ /* 0x000fc8000f8e02ff */
[----:B------:R-:W-:Y:S01]  /*0970*/  IMAD R7, RZ, RZ, -UR4 ;  /* 0x80000004ff077e24 */ /* 0x000fe2000f8e02ff */
[----:B------:R-:W-:Y:S02]  /*0980*/  ISETP.NE.U32.AND P1, PT, RZ, UR4, PT ;  /* 0x00000004ff007c0c */ /* 0x000fe4000bf25070 */
[----:B------:R-:W0:Y:S08]  /*0990*/  I2F.U32.RP R5, UR4 ;  /* 0x0000000400057d06 */ /* 0x000e300008209000 */
[----:B0-----:R-:W0:Y:S02]  /*09a0*/  MUFU.RCP R5, R5 ;  /* 0x0000000500057308 */ /* 0x001e240000001000 */
[----:B0-----:R-:W-:-:S06]  /*09b0*/  IADD3 R2, PT, PT, R5, 0xffffffe, RZ ;  /* 0x0ffffffe05027810 */ /* 0x001fcc0007ffe0ff */
[----:B------:R0:W2:Y:S02]  /*09c0*/  F2I.FTZ.U32.TRUNC.NTZ R3, R2 ;  /* 0x0000000200037305 */ /* 0x0000a4000021f000 */
[----:B0-----:R-:W-:Y:S02]  /*09d0*/  HFMA2 R2, -RZ, RZ, 0, 0 ;  /* 0x00000000ff027431 */ /* 0x001fe400000001ff */
[----:B--2---:R-:W-:-:S04]  /*09e0*/  IMAD R7, R7, R3, RZ ;  /* 0x0000000307077224 */ /* 0x004fc800078e02ff */
[----:B------:R-:W-:-:S06]  /*09f0*/  IMAD.HI.U32 R3, R3, R7, R2 ;  /* 0x0000000703037227 */ /* 0x000fcc00078e0002 */
[----:B------:R-:W-:-:S05]  /*0a00*/  IMAD.HI.U32 R3, R3, R10, RZ ;  /* 0x0000000a03037227 */ /* 0x000fca00078e00ff */
[----:B------:R-:W-:-:S05]  /*0a10*/  IADD3 R3, PT, PT, -R3, RZ, RZ ;  /* 0x000000ff03037210 */ /* 0x000fca0007ffe1ff */
[----:B------:R-:W-:-:S05]  /*0a20*/  IMAD R3, R3, UR4, R10 ;  /* 0x0000000403037c24 */ /* 0x000fca000f8e020a */
[----:B------:R-:W-:-:S13]  /*0a30*/  ISETP.GE.U32.AND P0, PT, R3, UR4, PT ;  /* 0x0000000403007c0c */ /* 0x000fda000bf06070 */
[----:B------:R-:W-:-:S05]  /*0a40*/  @P0 VIADD R3, R3, -UR4 ;  /* 0x8000000403030c36 */ /* 0x000fca0008000000 */
[----:B------:R-:W-:-:S13]  /*0a50*/  ISETP.GE.U32.AND P0, PT, R3, UR4, PT ;  /* 0x0000000403007c0c */ /* 0x000fda000bf06070 */
[----:B------:R-:W-:Y:S02]  /*0a60*/  @P0 IADD3 R3, PT, PT, R3, -UR4, RZ ;  /* 0x8000000403030c10 */ /* 0x000fe4000fffe0ff */
[----:B------:R-:W-:-:S04]  /*0a70*/  @!P1 LOP3.LUT R3, RZ, UR4, RZ, 0x33, !PT ;  /* 0x00000004ff039c12 */ /* 0x000fc8000f8e33ff */
[----:B------:R-:W-:-:S05]  /*0a80*/  LEA R3, R0, R3, 0x1 ;  /* 0x0000000300037211 */ /* 0x000fca00078e08ff */
[----:B-1----:R-:W-:-:S05]  /*0a90*/  IMAD.WIDE.U32 R18, R3, 0xc, R18 ;  /* 0x0000000c03127825 */ /* 0x002fca00078e0012 */
[----:B------:R-:W3:Y:S04]  /*0aa0*/  LDG.E R0, desc[UR36][R18.64+0x4] ;  /* 0x0000042412007981 */ /* 0x000ee8000c1e1900 */
[----:B------:R-:W2:Y:S01]  /*0ab0*/  LDG.E R5, desc[UR36][R18.64] ;  /* 0x0000002412057981 */ /* 0x000ea2000c1e1900 */
[----:B------:R-:W-:Y:S02]  /*0ac0*/  MOV R20, 0xb30 ;  /* 0x00000b3000147802 */ /* 0x000fe40000000f00 */
[----:B------:R-:W-:Y:S01]  /*0ad0*/  MOV R21, 0x0 ;  /* 0x0000000000157802 */ /* 0x000fe20000000f00 */
[----:B---3--:R-:W-:Y:S02]  /*0ae0*/  IMAD.IADD R3, R17, 0x1, R0 ;  /* 0x0000000111037824 */ /* 0x008fe400078e0200 */
[----:B--2---:R-:W-:-:S03]  /*0af0*/  IMAD R5, R4, R17, R5 ;  /* 0x0000001104057224 */ /* 0x004fc600078e0205 */
[----:B------:R0:W-:Y:S04]  /*0b00*/  STG.E desc[UR36][R18.64+0x4], R3 ;  /* 0x0000040312007986 */ /* 0x0001e8000c101924 */
[----:B------:R0:W-:Y:S02]  /*0b10*/  STG.E desc[UR36][R18.64], R5 ;  /* 0x0000000512007986 */ /* 0x0001e4000c101924 */
[----:B0-----:R-:W-:Y:S05]  /*0b20*/  CALL.REL.NOINC `($_Z11process_gpu16s_sparse_samplerPj$_Z6powModjj) ;  /* 0x00000000001c7944 */ /* 0x001fea0003c00000 */
[----:B------:R-:W2:Y:S02]  /*0b30*/  LDG.E R0, desc[UR36][R18.64+0x8] ;  /* 0x0000082412007981 */ /* 0x000ea4000c1e1900 */
[----:B--2---:R-:W-:-:S04]  /*0b40*/  IMAD R0, R17, R4, R0 ;  /* 0x0000000411007224 */ /* 0x004fc800078e0200 */
[----:B------:R-:W-:-:S05]  /*0b50*/  IMAD.HI.U32 R2, R0, 0x5fbfb96f, RZ ;  /* 0x5fbfb96f00027827 */ /* 0x000fca00078e00ff */
[----:B------:R-:W-:-:S05]  /*0b60*/  SHF.R.U32.HI R3, RZ, 0x1a, R2 ;  /* 0x0000001aff037819 */ /* 0x000fca0000011602 */
[----:B------:R-:W-:-:S05]  /*0b70*/  IMAD R3, R3, -0xab1d3bf, R0 ;  /* 0xf54e2c4103037824 */ /* 0x000fca00078e0200 */
[----:B------:R-:W-:Y:S01]  /*0b80*/  STG.E desc[UR36][R18.64+0x8], R3 ;  /* 0x0000080312007986 */ /* 0x000fe2000c101924 */
[----:B------:R-:W-:Y:S05]  /*0b90*/  EXIT ;  /* 0x000000000000794d */ /* 0x000fea0003800000 */
        .type           $_Z11process_gpu16s_sparse_samplerPj$_Z6powModjj,@function
        .size           $_Z11process_gpu16s_sparse_samplerPj$_Z6powModjj,(.L_x_9 - $_Z11process_gpu16s_sparse_samplerPj$_Z6powModjj)
$_Z11process_gpu16s_sparse_samplerPj$_Z6powModjj:
[----:B------:R-:W-:Y:S01]  /*0ba0*/  IADD3 R1, PT, PT, R1, -0x10, RZ ;  /* 0xfffffff001017810 */ /* 0x000fe20007ffe0ff */
[----:B------:R-:W-:-:S04]  /*0bb0*/  IMAD.MOV.U32 R0, RZ, RZ, R4 ;  /* 0x000000ffff007224 */ /* 0x000fc800078e0004 */
[----:B------:R-:W-:Y:S04]  /*0bc0*/  STL [R1+0x8], R21 ;  /* 0x0000081501007387 */ /* 0x000fe80000100800 */
[----:B------:R-:W-:Y:S04]  /*0bd0*/  STL [R1+0x4], R20 ;  /* 0x0000041401007387 */ /* 0x000fe80000100800 */
[----:B------:R0:W-:Y:S02]  /*0be0*/  STL [R1], R2 ;  /* 0x0000000201007387 */ /* 0x0001e40000100800 */
[----:B0-----:R-:W0:Y:S05]  /*0bf0*/  BMOV.32.CLEAR R2, B6 ;  /* 0x0000000006027355 */ /* 0x001e2a0000100000 */
[----:B------:R-:W-:Y:S01]  /*0c00*/  ISETP.NE.AND P0, PT, R0, RZ, PT ;  /* 0x000000ff0000720c */ /* 0x000fe20003f05270 */
[----:B------:R-:W-:Y:S01]  /*0c10*/  BSSY.RECONVERGENT B6, `(.L_x_5) ;  /* 0x0000018000067945 */ /* 0x000fe20003800200 */
[----:B------:R-:W-:-:S11]  /*0c20*/  HFMA2 R4, -RZ, RZ, 0, 5.9604644775390625e-08 ;  /* 0x00000001ff047431 */ /* 0x000fd600000001ff */
[----:B0-----:R-:W-:Y:S05]  /*0c30*/  @!P0 BRA `(.L_x_6) ;  /* 0x0000000000548947 */ /* 0x001fea0003800000 */
[----:B------:R-:W-:-:S04]  /*0c40*/  LOP3.LUT R3, R0, 0x1, RZ, 0xc0, !PT ;  /* 0x0000000100037812 */ /* 0x000fc800078ec0ff */
[----:B------:R-:W-:-:S13]  /*0c50*/  ISETP.NE.U32.AND P0, PT, R3, 0x1, PT ;  /* 0x000000010300780c */ /* 0x000fda0003f05070 */
[----:B------:R-:W-:Y:S05]  /*0c60*/  @!P0 BRA `(.L_x_7) ;  /* 0x0000000000248947 */ /* 0x000fea0003800000 */
[----:B------:R-:W-:Y:S02]  /*0c70*/  SHF.R.U32.HI R4, RZ, 0x1, R0 ;  /* 0x00000001ff047819 */ /* 0x000fe40000011600 */
[----:B------:R-:W-:Y:S02]  /*0c80*/  MOV R20, 0xcb0 ;  /* 0x00000cb000147802 */ /* 0x000fe40000000f00 */
[----:B------:R-:W-:-:S07]  /*0c90*/  MOV R21, 0x0 ;  /* 0x0000000000157802 */ /* 0x000fce0000000f00 */
[----:B------:R-:W-:Y:S05]  /*0ca0*/  CALL.REL.NOINC `($_Z11process_gpu16s_sparse_samplerPj$_Z6powModjj) ;  /* 0xfffffffc00bc7944 */ /* 0x000fea0003c3ffff */
[----:B------:R-:W-:-:S04]  /*0cb0*/  IMAD R4, R4, R4, RZ ;  /* 0x0000000404047224 */ /* 0x000fc800078e02ff */
[----:B------:R-:W-:-:S05]  /*0cc0*/  IMAD.HI.U32 R0, R4, 0x5fbfb96f, RZ ;  /* 0x5fbfb96f04007827 */ /* 0x000fca00078e00ff */
[----:B------:R-:W-:-:S05]  /*0cd0*/  SHF.R.U32.HI R3, RZ, 0x1a, R0 ;  /* 0x0000001aff037819 */ /* 0x000fca0000011600 */
[----:B------:R-:W-:Y:S01]  /*0ce0*/  IMAD R4, R3, -0xab1d3bf, R4 ;  /* 0xf54e2c4103047824 */ /* 0x000fe200078e0204 */
[----:B------:R-:W-:Y:S06]  /*0cf0*/  BRA `(.L_x_6) ;  /* 0x0000000000247947 */ /* 0x000fec0003800000 */
.L_x_7:
[----:B------:R-:W-:Y:S01]  /*0d00*/  SHF.R.U32.HI R4, RZ, 0x1, R0 ;  /* 0x00000001ff047819 */ /* 0x000fe20000011600 */
[----:B------:R-:W-:Y:S01]  /*0d10*/  IMAD.MOV.U32 R21, RZ, RZ, 0x0 ;  /* 0x00000000ff157424 */ /* 0x000fe200078e00ff */
[----:B------:R-:W-:-:S07]  /*0d20*/  MOV R20, 0xd40 ;  /* 0x00000d4000147802 */ /* 0x000fce0000000f00 */
[----:B------:R-:W-:Y:S05]  /*0d30*/  CALL.REL.NOINC `($_Z11process_gpu16s_sparse_samplerPj$_Z6powModjj) ;  /* 0xfffffffc00987944 */ /* 0x000fea0003c3ffff */
[----:B------:R-:W-:-:S05]  /*0d40*/  IMAD R4, R4, R4, RZ ;  /* 0x0000000404047224 */ /* 0x000fca00078e02ff */
[----:B------:R-:W-:-:S05]  /*0d50*/  SHF.L.U32 R4, R4, 0x1, RZ ;  /* 0x0000000104047819 */ /* 0x000fca00000006ff */
[----:B------:R-:W-:-:S05]  /*0d60*/  IMAD.HI.U32 R0, R4, 0x5fbfb96f, RZ ;  /* 0x5fbfb96f04007827 */ /* 0x000fca00078e00ff */
[----:B------:R-:W-:-:S05]  /*0d70*/  SHF.R.U32.HI R3, RZ, 0x1a, R0 ;  /* 0x0000001aff037819 */ /* 0x000fca0000011600 */
[----:B------:R-:W-:-:S07]  /*0d80*/  IMAD R4, R3, -0xab1d3bf, R4 ;  /* 0xf54e2c4103047824 */ /* 0x000fce00078e0204 */
.L_x_6:
[----:B------:R-:W-:Y:S05]  /*0d90*/  BSYNC.RECONVERGENT B6 ;  /* 0x0000000000067941 */ /* 0x000fea0003800200 */
.L_x_5:
[----:B------:R-:W2:Y:S01]  /*0da0*/  LDL R20, [R1+0x4] ;  /* 0x0000040001147983 */ /* 0x000ea20000100800 */
[----:B------:R0:W-:Y:S05]  /*0db0*/  BMOV.32 B6, R2 ;  /* 0x0000000206007356 */ /* 0x0001ea0000000000 */
[----:B------:R-:W2:Y:S04]  /*0dc0*/  LDL R21, [R1+0x8] ;  /* 0x0000080001157983 */ /* 0x000ea80000100800 */
[----:B0-----:R0:W2:Y:S02]  /*0dd0*/  LDL R2, [R1] ;  /* 0x0000000001027983 */ /* 0x0010a40000100800 */
[----:B0-----:R-:W-:Y:S01]  /*0de0*/  IADD3 R1, PT, PT, R1, 0x10, RZ ;  /* 0x0000001001017810 */ /* 0x001fe20007ffe0ff */
[----:B--2---:R-:W-:Y:S06]  /*0df0*/  RET.REL.NODEC R20 `(_Z11process_gpu16s_sparse_samplerPj) ;  /* 0xfffffff014807950 */ /* 0x004fec0003c3ffff */
.L_x_8:
[----:B------:R-:W-:-:S00]  /*0e00*/  BRA `(.L_x_8) ;  /* 0xfffffffc00fc7947 */ /* 0x000fc0000383ffff */
[----:B------:R-:W-:-:S00]  /*0e10*/  NOP ;  /* 0x0000000000007918 */ /* 0x000fc00000000000 */
        /* <DEDUP_REMOVED lines=14> */
.L_x_9:


//--------------------- .nv.shared._Z11process_gpu16s_sparse_samplerPj --------------------------
	.section	.nv.shared._Z11process_gpu16s_sparse_samplerPj,"aw",@nobits
	.sectionflags	@""
	.align	4
.nv.shared._Z11process_gpu16s_sparse_samplerPj:
	.zero		5360


//--------------------- .nv.shared.reserved.0     --------------------------
	.section	.nv.shared.reserved.0,"aw",@nobits
	.weak		__nv_reservedSMEM_offset_0_alias
	.size		__nv_reservedSMEM_offset_0_alias, 0, 64
	.other		__nv_reservedSMEM_offset_0_alias,@"STO_CUDA_RESERVED_SHARED STV_DEFAULT"
__nv_reservedSMEM_offset_0_alias:
	.zero		0
	.zero		64


//--------------------- .nv.constant0._Z11process_gpu16s_sparse_samplerPj --------------------------
	.section	.nv.constant0._Z11process_gpu16s_sparse_samplerPj,"a",@progbits
	.sectionflags	@""
	.align	4
.nv.constant0._Z11process_gpu16s_sparse_samplerPj:
	.zero		936


//--------------------- SYMBOLS --------------------------

	.type		.nv.reservedSmem.offset0,@object
	.size		.nv.reservedSmem.offset0,0x4
	.type		.nv.reservedSmem.cap,@object
	.size		.nv.reservedSmem.cap,0x4
